//
// Generated by NVIDIA NVVM Compiler
//
// Compiler Build ID: CL-36424714
// Cuda compilation tools, release 13.0, V13.0.88
// Based on NVVM 20.0.0
//

.version 9.0
.target sm_100
.address_size 64

	// .globl	_Z12reduceKernelPiS_i
.extern .shared .align 16 .b8 sdata[];

.visible .entry _Z12reduceKernelPiS_i(
	.param .u64 .ptr .align 1 _Z12reduceKernelPiS_i_param_0,
	.param .u64 .ptr .align 1 _Z12reduceKernelPiS_i_param_1,
	.param .u32 _Z12reduceKernelPiS_i_param_2
)
{
	.reg .pred 	%p<7>;
	.reg .b32 	%r<12>;
	.reg .b32 	%f<15>;
	.reg .b64 	%rd<9>;

	ld.param.u64 	%rd1, [_Z12reduceKernelPiS_i_param_0];
	ld.param.u64 	%rd2, [_Z12reduceKernelPiS_i_param_1];
	ld.param.u32 	%r5, [_Z12reduceKernelPiS_i_param_2];
	mov.u32 	%r1, %tid.x;
	mov.u32 	%r2, %ctaid.x;
	shl.b32 	%r6, %r2, 4;
	add.s32 	%r3, %r6, %r1;
	setp.ge.u32 	%p1, %r3, %r5;
	shl.b32 	%r7, %r1, 2;
	mov.u32 	%r8, sdata;
	add.s32 	%r4, %r8, %r7;
	@%p1 bra 	$L__BB0_2;
	cvta.to.global.u64 	%rd3, %rd1;
	mul.wide.u32 	%rd4, %r3, 4;
	add.s64 	%rd5, %rd3, %rd4;
	ld.global.u32 	%r10, [%rd5];
	cvt.rn.f32.s32 	%f1, %r10;
	st.shared.f32 	[%r4], %f1;
	bra.uni 	$L__BB0_3;
$L__BB0_2:
	mov.b32 	%r9, 0;
	st.shared.u32 	[%r4], %r9;
$L__BB0_3:
	bar.sync 	0;
	setp.gt.u32 	%p2, %r1, 7;
	@%p2 bra 	$L__BB0_5;
	ld.shared.f32 	%f2, [%r4+32];
	ld.shared.f32 	%f3, [%r4];
	add.f32 	%f4, %f2, %f3;
	st.shared.f32 	[%r4], %f4;
$L__BB0_5:
	bar.sync 	0;
	setp.gt.u32 	%p3, %r1, 3;
	@%p3 bra 	$L__BB0_7;
	ld.shared.f32 	%f5, [%r4+16];
	ld.shared.f32 	%f6, [%r4];
	add.f32 	%f7, %f5, %f6;
	st.shared.f32 	[%r4], %f7;
$L__BB0_7:
	bar.sync 	0;
	setp.gt.u32 	%p4, %r1, 1;
	@%p4 bra 	$L__BB0_9;
	ld.shared.f32 	%f8, [%r4+8];
	ld.shared.f32 	%f9, [%r4];
	add.f32 	%f10, %f8, %f9;
	st.shared.f32 	[%r4], %f10;
$L__BB0_9:
	bar.sync 	0;
	setp.ne.s32 	%p5, %r1, 0;
	@%p5 bra 	$L__BB0_11;
	ld.shared.f32 	%f11, [sdata+4];
	ld.shared.f32 	%f12, [%r4];
	add.f32 	%f13, %f11, %f12;
	st.shared.f32 	[%r4], %f13;
$L__BB0_11:
	setp.ne.s32 	%p6, %r1, 0;
	bar.sync 	0;
	@%p6 bra 	$L__BB0_13;
	ld.shared.f32 	%f14, [sdata];
	cvt.rzi.s32.f32 	%r11, %f14;
	cvta.to.global.u64 	%rd6, %rd2;
	mul.wide.u32 	%rd7, %r2, 4;
	add.s64 	%rd8, %rd6, %rd7;
	st.global.u32 	[%rd8], %r11;
$L__BB0_13:
	ret;

}


// ===== COMPILED SASS (sm_100) =====

	.target	sm_100

	.elftype	@"ET_EXEC"


//--------------------- .note.nv.tkinfo           --------------------------
	.section	.note.nv.tkinfo,"",@"SHT_NOTE"
	.sectionflags	@"SHF_NOTE_NV_TKINFO"
	.tkinfo
        /*0018*/ 	.word	0x00000002
        /*0030*/ 	.string	""
        /*0030*/ 	.string	"ptxas"
        /*0030*/ 	.string	"Cuda compilation tools, release 13.0, V13.0.88"
        /*0030*/ 	.string	"Build cuda_13.0.r13.0/compiler.36424714_0"
        /*0030*/ 	.string	"-arch sm_100 -m 64 "



//--------------------- .note.nv.cuinfo           --------------------------
	.section	.note.nv.cuinfo,"",@"SHT_NOTE"
	.sectionflags	@"SHF_NOTE_NV_CUINFO"
        /*0018*/ 	.short	0x0002
        /*001a*/ 	.short	0x0064
        /*001c*/ 	.short	0x0082
	.zero		2


//--------------------- .nv.info                  --------------------------
	.section	.nv.info,"",@"SHT_CUDA_INFO"
	.align	4


	//----- nvinfo : EIATTR_REGCOUNT
	.align		4
        /*0000*/ 	.byte	0x04, 0x2f
        /*0002*/ 	.short	(.L_1 - .L_0)
	.align		4
.L_0:
        /*0004*/ 	.word	index@(_Z12reduceKernelPiS_i)
        /*0008*/ 	.word	0x0000000c


	//----- nvinfo : EIATTR_FRAME_SIZE
	.align		4
.L_1:
        /*000c*/ 	.byte	0x04, 0x11
        /*000e*/ 	.short	(.L_3 - .L_2)
	.align		4
.L_2:
        /*0010*/ 	.word	index@(_Z12reduceKernelPiS_i)
        /*0014*/ 	.word	0x00000000


	//----- nvinfo : EIATTR_MIN_STACK_SIZE
	.align		4
.L_3:
        /*0018*/ 	.byte	0x04, 0x12
        /*001a*/ 	.short	(.L_5 - .L_4)
	.align		4
.L_4:
        /*001c*/ 	.word	index@(_Z12reduceKernelPiS_i)
        /*0020*/ 	.word	0x00000000
.L_5:


//--------------------- .nv.compat                --------------------------
	.section	.nv.compat,"",@"SHT_CUDA_COMPAT_INFO"
	.align	4
        /*0000*/ 	.byte	0x02, 0x09, 0x00, 0x00, 0x02, 0x02, 0x01, 0x00, 0x02, 0x05, 0x05, 0x00, 0x03, 0x07, 0x01, 0x01
        /*0010*/ 	.byte	0x02, 0x03, 0x00, 0x00, 0x02, 0x06, 0x01, 0x00, 0x04, 0x0b, 0x08, 0x00, 0x09, 0x00, 0x00, 0x00
        /*0020*/ 	.byte	0x00, 0x00, 0x00, 0x00


//--------------------- .nv.info._Z12reduceKernelPiS_i --------------------------
	.section	.nv.info._Z12reduceKernelPiS_i,"",@"SHT_CUDA_INFO"
	.sectionflags	@""
	.align	4


	//----- nvinfo : EIATTR_CUDA_API_VERSION
	.align		4
        /*0000*/ 	.byte	0x04, 0x37
        /*0002*/ 	.short	(.L_7 - .L_6)
.L_6:
        /*0004*/ 	.word	0x00000082


	//----- nvinfo : EIATTR_KPARAM_INFO
	.align		4
.L_7:
        /*0008*/ 	.byte	0x04, 0x17
        /*000a*/ 	.short	(.L_9 - .L_8)
.L_8:
        /*000c*/ 	.word	0x00000000
        /*0010*/ 	.short	0x0002
        /*0012*/ 	.short	0x0010
        /*0014*/ 	.byte	0x00, 0xf0, 0x11, 0x00


	//----- nvinfo : EIATTR_KPARAM_INFO
	.align		4
.L_9:
        /*0018*/ 	.byte	0x04, 0x17
        /*001a*/ 	.short	(.L_11 - .L_10)
.L_10:
        /*001c*/ 	.word	0x00000000
        /*0020*/ 	.short	0x0001
        /*0022*/ 	.short	0x0008
        /*0024*/ 	.byte	0x00, 0xf5, 0x21, 0x00


	//----- nvinfo : EIATTR_KPARAM_INFO
	.align		4
.L_11:
        /*0028*/ 	.byte	0x04, 0x17
        /*002a*/ 	.short	(.L_13 - .L_12)
.L_12:
        /*002c*/ 	.word	0x00000000
        /*0030*/ 	.short	0x0000
        /*0032*/ 	.short	0x0000
        /*0034*/ 	.byte	0x00, 0xf5, 0x21, 0x00


	//----- nvinfo : EIATTR_SPARSE_MMA_MASK
	.align		4
.L_13:
        /*0038*/ 	.byte	0x03, 0x50
        /*003a*/ 	.short	0x0000


	//----- nvinfo : EIATTR_MAXREG_COUNT
	.align		4
        /*003c*/ 	.byte	0x03, 0x1b
        /*003e*/ 	.short	0x00ff


	//----- nvinfo : EIATTR_NUM_BARRIERS
	.align		4
        /*0040*/ 	.byte	0x02, 0x4c
        /*0042*/ 	.byte	0x01
	.zero		1


	//----- nvinfo : EIATTR_MERCURY_ISA_VERSION
	.align		4
        /*0044*/ 	.byte	0x03, 0x5f
        /*0046*/ 	.short	0x0101


	//----- nvinfo : EIATTR_VRC_CTA_INIT_COUNT
	.align		4
        /*0048*/ 	.byte	0x02, 0x4a
	.zero		1
	.zero		1


	//----- nvinfo : EIATTR_EXIT_INSTR_OFFSETS
	.align		4
        /*004c*/ 	.byte	0x04, 0x1c
        /*004e*/ 	.short	(.L_15 - .L_14)


	//   ....[0]....
.L_14:
        /*0050*/ 	.word	0x000002a0


	//   ....[1]....
        /*0054*/ 	.word	0x00000300


	//----- nvinfo : EIATTR_CBANK_PARAM_SIZE
	.align		4
.L_15:
        /*0058*/ 	.byte	0x03, 0x19
        /*005a*/ 	.short	0x0014


	//----- nvinfo : EIATTR_PARAM_CBANK
	.align		4
        /*005c*/ 	.byte	0x04, 0x0a
        /*005e*/ 	.short	(.L_17 - .L_16)
	.align		4
.L_16:
        /*0060*/ 	.word	index@(.nv.constant0._Z12reduceKernelPiS_i)
        /*0064*/ 	.short	0x0380
        /*0066*/ 	.short	0x0014


	//----- nvinfo : EIATTR_SW_WAR
	.align		4
.L_17:
        /*0068*/ 	.byte	0x04, 0x36
        /*006a*/ 	.short	(.L_19 - .L_18)
.L_18:
        /*006c*/ 	.word	0x00000008
.L_19:


//--------------------- .nv.callgraph             --------------------------
	.section	.nv.callgraph,"",@"SHT_CUDA_CALLGRAPH"
	.align	4
	.sectionentsize	8
	.align		4
        /*0000*/ 	.word	0x00000000
	.align		4
        /*0004*/ 	.word	0xffffffff
	.align		4
        /*0008*/ 	.word	0x00000000
	.align		4
        /*000c*/ 	.word	0xfffffffe
	.align		4
        /*0010*/ 	.word	0x00000000
	.align		4
        /*0014*/ 	.word	0xfffffffd
	.align		4
        /*0018*/ 	.word	0x00000000
	.align		4
        /*001c*/ 	.word	0xfffffffc


//--------------------- .text._Z12reduceKernelPiS_i --------------------------
	.section	.text._Z12reduceKernelPiS_i,"ax",@progbits
	.align	128
        .global         _Z12reduceKernelPiS_i
        .type           _Z12reduceKernelPiS_i,@function
        .size           _Z12reduceKernelPiS_i,(.L_x_1 - _Z12reduceKernelPiS_i)
        .other          _Z12reduceKernelPiS_i,@"STO_CUDA_ENTRY STV_DEFAULT"
_Z12reduceKernelPiS_i:
.text._Z12reduceKernelPiS_i:
[----:B------:R-:W-:Y:S01]  /*0000*/  LDC R1, c[0x0][0x37c] ;  /* 0x0000df00ff017b82 */ /* 0x000fe20000000800 */
[----:B------:R-:W0:Y:S01]  /*0010*/  S2R R6, SR_TID.X ;  /* 0x0000000000067919 */ /* 0x000e220000002100 */
[----:B------:R-:W1:Y:S01]  /*0020*/  LDCU UR4, c[0x0][0x390] ;  /* 0x00007200ff0477ac */ /* 0x000e620008000800 */
[----:B------:R-:W0:Y:S01]  /*0030*/  S2R R9, SR_CTAID.X ;  /* 0x0000000000097919 */ /* 0x000e220000002500 */
[----:B------:R-:W2:Y:S01]  /*0040*/  LDCU.64 UR6, c[0x0][0x358] ;  /* 0x00006b00ff0677ac */ /* 0x000ea20008000a00 */
[----:B0-----:R-:W-:-:S04]  /*0050*/  LEA R5, R9, R6, 0x4 ;  /* 0x0000000609057211 */ /* 0x001fc800078e20ff */
[----:B-1----:R-:W-:-:S13]  /*0060*/  ISETP.GE.U32.AND P0, PT, R5, UR4, PT ;  /* 0x0000000405007c0c */ /* 0x002fda000bf06070 */
[----:B------:R-:W0:Y:S02]  /*0070*/  @!P0 LDC.64 R2, c[0x0][0x380] ;  /* 0x0000e000ff028b82 */ /* 0x000e240000000a00 */
[----:B0-----:R-:W-:-:S06]  /*0080*/  @!P0 IMAD.WIDE.U32 R2, R5, 0x4, R2 ;  /* 0x0000000405028825 */ /* 0x001fcc00078e0002 */
[----:B--2---:R-:W2:Y:S01]  /*0090*/  @!P0 LDG.E R2, desc[UR6][R2.64] ;  /* 0x0000000602028981 */ /* 0x004ea2000c1e1900 */
[----:B------:R-:W0:Y:S01]  /*00a0*/  S2UR UR5, SR_CgaCtaId ;  /* 0x00000000000579c3 */ /* 0x000e220000008800 */
[----:B------:R-:W-:Y:S01]  /*00b0*/  UMOV UR4, 0x400 ;  /* 0x0000040000047882 */ /* 0x000fe20000000000 */
[----:B------:R-:W-:Y:S01]  /*00c0*/  ISETP.GT.U32.AND P1, PT, R6, 0x7, PT ;  /* 0x000000070600780c */ /* 0x000fe20003f24070 */
[----:B0-----:R-:W-:-:S06]  /*00d0*/  ULEA UR4, UR5, UR4, 0x18 ;  /* 0x0000000405047291 */ /* 0x001fcc000f8ec0ff */
[----:B------:R-:W-:Y:S02]  /*00e0*/  LEA R0, R6, UR4, 0x2 ;  /* 0x0000000406007c11 */ /* 0x000fe4000f8e10ff */
[----:B--2---:R-:W-:-:S05]  /*00f0*/  @!P0 I2FP.F32.S32 R5, R2 ;  /* 0x0000000200058245 */ /* 0x004fca0000201400 */
[----:B------:R-:W-:Y:S04]  /*0100*/  @!P0 STS [R0], R5 ;  /* 0x0000000500008388 */ /* 0x000fe80000000800 */
[----:B------:R-:W-:Y:S01]  /*0110*/  @P0 STS [R0], RZ ;  /* 0x000000ff00000388 */ /* 0x000fe20000000800 */
[----:B------:R-:W-:Y:S01]  /*0120*/  BAR.SYNC.DEFER_BLOCKING 0x0 ;  /* 0x0000000000007b1d */ /* 0x000fe20000010000 */
[----:B------:R-:W-:-:S05]  /*0130*/  ISETP.GT.U32.AND P0, PT, R6, 0x3, PT ;  /* 0x000000030600780c */ /* 0x000fca0003f04070 */
[----:B------:R-:W-:Y:S04]  /*0140*/  @!P1 LDS R4, [R0+0x20] ;  /* 0x0000200000049984 */ /* 0x000fe80000000800 */
[----:B------:R-:W0:Y:S02]  /*0150*/  @!P1 LDS R3, [R0] ;  /* 0x0000000000039984 */ /* 0x000e240000000800 */
[----:B0-----:R-:W-:-:S05]  /*0160*/  @!P1 FADD R3, R4, R3 ;  /* 0x0000000304039221 */ /* 0x001fca0000000000 */
[----:B------:R-:W-:Y:S01]  /*0170*/  @!P1 STS [R0], R3 ;  /* 0x0000000300009388 */ /* 0x000fe20000000800 */
[----:B------:R-:W-:Y:S01]  /*0180*/  BAR.SYNC.DEFER_BLOCKING 0x0 ;  /* 0x0000000000007b1d */ /* 0x000fe20000010000 */
[----:B------:R-:W-:-:S05]  /*0190*/  ISETP.GT.U32.AND P1, PT, R6, 0x1, PT ;  /* 0x000000010600780c */ /* 0x000fca0003f24070 */
[----:B------:R-:W-:Y:S04]  /*01a0*/  @!P0 LDS R2, [R0+0x10] ;  /* 0x0000100000028984 */ /* 0x000fe80000000800 */
[----:B------:R-:W0:Y:S02]  /*01b0*/  @!P0 LDS R7, [R0] ;  /* 0x0000000000078984 */ /* 0x000e240000000800 */
[----:B0-----:R-:W-:-:S05]  /*01c0*/  @!P0 FADD R7, R2, R7 ;  /* 0x0000000702078221 */ /* 0x001fca0000000000 */
[----:B------:R-:W-:Y:S01]  /*01d0*/  @!P0 STS [R0], R7 ;  /* 0x0000000700008388 */ /* 0x000fe20000000800 */
[----:B------:R-:W-:Y:S01]  /*01e0*/  BAR.SYNC.DEFER_BLOCKING 0x0 ;  /* 0x0000000000007b1d */ /* 0x000fe20000010000 */
[----:B------:R-:W-:-:S05]  /*01f0*/  ISETP.NE.AND P0, PT, R6, RZ, PT ;  /* 0x000000ff0600720c */ /* 0x000fca0003f05270 */
[----:B------:R-:W-:Y:S04]  /*0200*/  @!P1 LDS R2, [R0+0x8] ;  /* 0x0000080000029984 */ /* 0x000fe80000000800 */
[----:B------:R-:W0:Y:S02]  /*0210*/  @!P1 LDS R5, [R0] ;  /* 0x0000000000059984 */ /* 0x000e240000000800 */
[----:B0-----:R-:W-:-:S05]  /*0220*/  @!P1 FADD R5, R2, R5 ;  /* 0x0000000502059221 */ /* 0x001fca0000000000 */
[----:B------:R-:W-:Y:S01]  /*0230*/  @!P1 STS [R0], R5 ;  /* 0x0000000500009388 */ /* 0x000fe20000000800 */
[----:B------:R-:W-:Y:S06]  /*0240*/  BAR.SYNC.DEFER_BLOCKING 0x0 ;  /* 0x0000000000007b1d */ /* 0x000fec0000010000 */
[----:B------:R-:W-:Y:S04]  /*0250*/  @!P0 LDS R2, [UR4+0x4] ;  /* 0x00000404ff028984 */ /* 0x000fe80008000800 */
[----:B------:R-:W0:Y:S02]  /*0260*/  @!P0 LDS R3, [R0] ;  /* 0x0000000000038984 */ /* 0x000e240000000800 */
[----:B0-----:R-:W-:-:S05]  /*0270*/  @!P0 FADD R3, R2, R3 ;  /* 0x0000000302038221 */ /* 0x001fca0000000000 */
[----:B------:R0:W-:Y:S01]  /*0280*/  @!P0 STS [R0], R3 ;  /* 0x0000000300008388 */ /* 0x0001e20000000800 */
[----:B------:R-:W-:Y:S06]  /*0290*/  BAR.SYNC.DEFER_BLOCKING 0x0 ;  /* 0x0000000000007b1d */ /* 0x000fec0000010000 */
[----:B------:R-:W-:Y:S05]  /*02a0*/  @P0 EXIT ;  /* 0x000000000000094d */ /* 0x000fea0003800000 */
[----:B0-----:R-:W0:Y:S01]  /*02b0*/  LDS R0, [UR4] ;  /* 0x00000004ff007984 */ /* 0x001e220008000800 */
[----:B------:R-:W1:Y:S02]  /*02c0*/  LDC.64 R2, c[0x0][0x388] ;  /* 0x0000e200ff027b82 */ /* 0x000e640000000a00 */
[----:B-1----:R-:W-:Y:S01]  /*02d0*/  IMAD.WIDE.U32 R2, R9, 0x4, R2 ;  /* 0x0000000409027825 */ /* 0x002fe200078e0002 */
[----:B0-----:R-:W0:Y:S04]  /*02e0*/  F2I.TRUNC.NTZ R5, R0 ;  /* 0x0000000000057305 */ /* 0x001e28000020f100 */
[----:B0-----:R-:W-:Y:S01]  /*02f0*/  STG.E desc[UR6][R2.64], R5 ;  /* 0x0000000502007986 */ /* 0x001fe2000c101906 */
[----:B------:R-:W-:Y:S05]  /*0300*/  EXIT ;  /* 0x000000000000794d */ /* 0x000fea0003800000 */
.L_x_0:
[----:B------:R-:W-:-:S00]  /*0310*/  BRA `(.L_x_0) ;  /* 0xfffffffc00fc7947 */ /* 0x000fc0000383ffff */
[----:B------:R-:W-:-:S00]  /*0320*/  NOP ;  /* 0x0000000000007918 */ /* 0x000fc00000000000 */
        /* <DEDUP_REMOVED lines=13> */
.L_x_1:


//--------------------- .nv.shared._Z12reduceKernelPiS_i --------------------------
	.section	.nv.shared._Z12reduceKernelPiS_i,"aw",@nobits
	.sectionflags	@""
	.align	16
	.zero		1024


//--------------------- .nv.shared.reserved.0     --------------------------
	.section	.nv.shared.reserved.0,"aw",@nobits
	.weak		__nv_reservedSMEM_offset_0_alias
	.size		__nv_reservedSMEM_offset_0_alias, 0, 64
	.other		__nv_reservedSMEM_offset_0_alias,@"STO_CUDA_RESERVED_SHARED STV_DEFAULT"
__nv_reservedSMEM_offset_0_alias:
	.zero		0
	.zero		64


//--------------------- .nv.constant0._Z12reduceKernelPiS_i --------------------------
	.section	.nv.constant0._Z12reduceKernelPiS_i,"a",@progbits
	.sectionflags	@""
	.align	4
.nv.constant0._Z12reduceKernelPiS_i:
	.zero		916


//--------------------- SYMBOLS --------------------------

	.type		.nv.reservedSmem.offset0,@object
	.size		.nv.reservedSmem.offset0,0x4
	.type		.nv.reservedSmem.cap,@object
	.size		.nv.reservedSmem.cap,0x4
